	.headerflags	@"EF_CUDA_TEXMODE_UNIFIED EF_CUDA_64BIT_ADDRESS EF_CUDA_ACCELERATORS EF_CUDA_SM90 EF_CUDA_VIRTUAL_SM(EF_CUDA_SM90)"
	.elftype	@"ET_EXEC"


//--------------------- .nv.info                  --------------------------
	.section	.nv.info,"",@"SHT_CUDA_INFO"
	.align	4


	//----- nvinfo : EIATTR_REGCOUNT
	.align		4
        /*0000*/ 	.byte	0x04, 0x2f
        /*0002*/ 	.short	(.L_1 - .L_0)
	.align		4
.L_0:
        /*0004*/ 	.word	index@(triton_poi_fused_cat_95)
        /*0008*/ 	.word	0x0000000e


	//----- nvinfo : EIATTR_MIN_STACK_SIZE
	.align		4
.L_1:
        /*000c*/ 	.byte	0x04, 0x12
        /*000e*/ 	.short	(.L_3 - .L_2)
	.align		4
.L_2:
        /*0010*/ 	.word	index@(triton_poi_fused_cat_95)
        /*0014*/ 	.word	0x00000000


	//----- nvinfo : EIATTR_FRAME_SIZE
	.align		4
.L_3:
        /*0018*/ 	.byte	0x04, 0x11
        /*001a*/ 	.short	(.L_5 - .L_4)
	.align		4
.L_4:
        /*001c*/ 	.word	index@(triton_poi_fused_cat_95)
        /*0020*/ 	.word	0x00000000


	//----- nvinfo : EIATTR_MIN_STACK_SIZE
	.align		4
.L_5:
        /*0024*/ 	.byte	0x04, 0x12
        /*0026*/ 	.short	(.L_7 - .L_6)
	.align		4
.L_6:
        /*0028*/ 	.word	index@(triton_poi_fused_cat_95)
        /*002c*/ 	.word	0x00000000
.L_7:


//--------------------- .nv.info.triton_poi_fused_cat_95 --------------------------
	.section	.nv.info.triton_poi_fused_cat_95,"",@"SHT_CUDA_INFO"
	.sectionflags	@""
	.align	4


	//----- nvinfo : EIATTR_CUDA_API_VERSION
	.align		4
        /*0000*/ 	.byte	0x04, 0x37
        /*0002*/ 	.short	(.L_9 - .L_8)
.L_8:
        /*0004*/ 	.word	0x0000007c


	//----- nvinfo : EIATTR_KPARAM_INFO
	.align		4
.L_9:
        /*0008*/ 	.byte	0x04, 0x17
        /*000a*/ 	.short	(.L_11 - .L_10)
.L_10:
        /*000c*/ 	.word	0x00000000
        /*0010*/ 	.short	0x0003
        /*0012*/ 	.short	0x0018
        /*0014*/ 	.byte	0x00, 0xf0, 0x11, 0x00


	//----- nvinfo : EIATTR_KPARAM_INFO
	.align		4
.L_11:
        /*0018*/ 	.byte	0x04, 0x17
        /*001a*/ 	.short	(.L_13 - .L_12)
.L_12:
        /*001c*/ 	.word	0x00000000
        /*0020*/ 	.short	0x0002
        /*0022*/ 	.short	0x0010
        /*0024*/ 	.byte	0x00, 0xf4, 0x21, 0x00


	//----- nvinfo : EIATTR_KPARAM_INFO
	.align		4
.L_13:
        /*0028*/ 	.byte	0x04, 0x17
        /*002a*/ 	.short	(.L_15 - .L_14)
.L_14:
        /*002c*/ 	.word	0x00000000
        /*0030*/ 	.short	0x0001
        /*0032*/ 	.short	0x0008
        /*0034*/ 	.byte	0x00, 0xf4, 0x21, 0x00


	//----- nvinfo : EIATTR_KPARAM_INFO
	.align		4
.L_15:
        /*0038*/ 	.byte	0x04, 0x17
        /*003a*/ 	.short	(.L_17 - .L_16)
.L_16:
        /*003c*/ 	.word	0x00000000
        /*0040*/ 	.short	0x0000
        /*0042*/ 	.short	0x0000
        /*0044*/ 	.byte	0x00, 0xf4, 0x21, 0x00


	//----- nvinfo : EIATTR_SPARSE_MMA_MASK
	.align		4
.L_17:
        /*0048*/ 	.byte	0x03, 0x50
        /*004a*/ 	.short	0x0000


	//----- nvinfo : EIATTR_MAXREG_COUNT
	.align		4
        /*004c*/ 	.byte	0x03, 0x1b
        /*004e*/ 	.short	0x00ff


	//----- nvinfo : EIATTR_EXIT_INSTR_OFFSETS
	.align		4
        /*0050*/ 	.byte	0x04, 0x1c
        /*0052*/ 	.short	(.L_19 - .L_18)


	//   ....[0]....
.L_18:
        /*0054*/ 	.word	0x00000180


	//   ....[1]....
        /*0058*/ 	.word	0x000001a0


	//----- nvinfo : EIATTR_REQNTID
	.align		4
.L_19:
        /*005c*/ 	.byte	0x04, 0x10
        /*005e*/ 	.short	(.L_21 - .L_20)
.L_20:
        /*0060*/ 	.word	0x00000080
        /*0064*/ 	.word	0x00000001
        /*0068*/ 	.word	0x00000001


	//----- nvinfo : EIATTR_CBANK_PARAM_SIZE
	.align		4
.L_21:
        /*006c*/ 	.byte	0x03, 0x19
        /*006e*/ 	.short	0x001c


	//----- nvinfo : EIATTR_PARAM_CBANK
	.align		4
        /*0070*/ 	.byte	0x04, 0x0a
        /*0072*/ 	.short	(.L_23 - .L_22)
	.align		4
.L_22:
        /*0074*/ 	.word	index@(.nv.constant0.triton_poi_fused_cat_95)
        /*0078*/ 	.short	0x0210
        /*007a*/ 	.short	0x001c


	//----- nvinfo : EIATTR_SW_WAR
	.align		4
.L_23:
        /*007c*/ 	.byte	0x04, 0x36
        /*007e*/ 	.short	(.L_25 - .L_24)
.L_24:
        /*0080*/ 	.word	0x00000008
.L_25:


//--------------------- .nv.callgraph             --------------------------
	.section	.nv.callgraph,"",@"SHT_CUDA_CALLGRAPH"
	.align	4
	.sectionentsize	8
	.align		4
        /*0000*/ 	.word	0x00000000
	.align		4
        /*0004*/ 	.word	0xffffffff
	.align		4
        /*0008*/ 	.word	0x00000000
	.align		4
        /*000c*/ 	.word	0xfffffffe
	.align		4
        /*0010*/ 	.word	0x00000000
	.align		4
        /*0014*/ 	.word	0xfffffffd
	.align		4
        /*0018*/ 	.word	0x00000000
	.align		4
        /*001c*/ 	.word	0xfffffffc


//--------------------- .text.triton_poi_fused_cat_95 --------------------------
	.section	.text.triton_poi_fused_cat_95,"ax",@progbits
	.align	128
        .global         triton_poi_fused_cat_95
        .type           triton_poi_fused_cat_95,@function
        .size           triton_poi_fused_cat_95,(.L_x_1 - triton_poi_fused_cat_95)
        .other          triton_poi_fused_cat_95,@"STO_CUDA_ENTRY STV_DEFAULT"
triton_poi_fused_cat_95:
.text.triton_poi_fused_cat_95:
[----:B------:R-:W0:Y:S02]  /*0000*/  LDC R1, c[0x0][0x28] ;  /* 0x00000a00ff017b82 */ /* 0x000e240000000800 */
[----:B------:R-:W1:Y:S01]  /*0010*/  S2R R0, SR_TID.X ;  /* 0x0000000000007919 */ /* 0x000e620000002100 */
[----:B------:R-:W2:Y:S01]  /*0020*/  LDC.64 R4, c[0x0][0x210] ;  /* 0x00008400ff047b82 */ /* 0x000ea20000000a00 */
[----:B------:R-:W-:Y:S01]  /*0030*/  CS2R R2, SRZ ;  /* 0x0000000000027805 */ /* 0x000fe2000001ff00 */
[----:B------:R-:W-:Y:S01]  /*0040*/  ULDC.64 UR4, c[0x0][0x208] ;  /* 0x0000820000047ab9 */ /* 0x000fe20000000a00 */
[----:B------:R-:W3:Y:S05]  /*0050*/  S2R R11, SR_CTAID.X ;  /* 0x00000000000b7919 */ /* 0x000eea0000002500 */
[----:B------:R-:W4:Y:S08]  /*0060*/  LDC.64 R6, c[0x0][0x218] ;  /* 0x00008600ff067b82 */ /* 0x000f300000000a00 */
[----:B------:R-:W5:Y:S01]  /*0070*/  LDC.64 R8, c[0x0][0x220] ;  /* 0x00008800ff087b82 */ /* 0x000f620000000a00 */
[----:B-1----:R-:W-:-:S05]  /*0080*/  IMAD.SHL.U32 R0, R0, 0x2, RZ ;  /* 0x0000000200007824 */ /* 0x002fca00078e00ff */
[----:B------:R-:W-:-:S05]  /*0090*/  LOP3.LUT R0, R0, 0xfe, RZ, 0xc0, !PT ;  /* 0x000000fe00007812 */ /* 0x000fca00078ec0ff */
[----:B---3--:R-:W-:-:S04]  /*00a0*/  IMAD R11, R11, 0x100, R0 ;  /* 0x000001000b0b7824 */ /* 0x008fc800078e0200 */
[C---:B--2---:R-:W-:Y:S01]  /*00b0*/  IMAD.WIDE R4, R11.reuse, 0x4, R4 ;  /* 0x000000040b047825 */ /* 0x044fe200078e0204 */
[----:B------:R-:W-:-:S13]  /*00c0*/  ISETP.GE.AND P0, PT, R11, 0x200, PT ;  /* 0x000002000b00780c */ /* 0x000fda0003f06270 */
[----:B------:R5:W2:Y:S01]  /*00d0*/  @!P0 LDG.E.64 R2, desc[UR4][R4.64] ;  /* 0x0000000404028981 */ /* 0x000aa2000c1e1b00 */
[----:B------:R-:W-:-:S04]  /*00e0*/  SHF.R.S32.HI R0, RZ, 0x1f, R11 ;  /* 0x0000001fff007819 */ /* 0x000fc8000001140b */
[----:B------:R-:W-:-:S04]  /*00f0*/  LEA.HI R0, R0, R11, RZ, 0x7 ;  /* 0x0000000b00007211 */ /* 0x000fc800078f38ff */
[----:B------:R-:W-:Y:S02]  /*0100*/  LOP3.LUT R10, R0, 0xffffff80, RZ, 0xc0, !PT ;  /* 0xffffff80000a7812 */ /* 0x000fe400078ec0ff */
[----:B------:R-:W-:Y:S02]  /*0110*/  SHF.R.S32.HI R0, RZ, 0x7, R0 ;  /* 0x00000007ff007819 */ /* 0x000fe40000011400 */
[----:B------:R-:W-:-:S05]  /*0120*/  IADD3 R11, R11, -R10, RZ ;  /* 0x8000000a0b0b7210 */ /* 0x000fca0007ffe0ff */
[----:B------:R-:W-:-:S04]  /*0130*/  IMAD R11, R0, 0xf80, R11 ;  /* 0x00000f80000b7824 */ /* 0x000fc800078e020b */
[----:B----4-:R-:W-:-:S04]  /*0140*/  IMAD.WIDE R6, R11, 0x4, R6 ;  /* 0x000000040b067825 */ /* 0x010fc800078e0206 */
[----:B------:R-:W-:-:S04]  /*0150*/  IMAD.IADD R11, R10, 0x1, R11 ;  /* 0x000000010a0b7824 */ /* 0x000fc800078e020b */
[----:B-----5:R-:W-:Y:S01]  /*0160*/  IMAD.WIDE R4, R11, 0x4, R8 ;  /* 0x000000040b047825 */ /* 0x020fe200078e0208 */
[----:B--2---:R1:W-:Y:S01]  /*0170*/  @!P0 STG.E.64 desc[UR4][R6.64], R2 ;  /* 0x0000000206008986 */ /* 0x0043e2000c101b04 */
[----:B------:R-:W-:Y:S05]  /*0180*/  @P0 EXIT ;  /* 0x000000000000094d */ /* 0x000fea0003800000 */
[----:B------:R-:W-:Y:S01]  /*0190*/  STG.E.64 desc[UR4][R4.64], R2 ;  /* 0x0000000204007986 */ /* 0x000fe2000c101b04 */
[----:B------:R-:W-:Y:S05]  /*01a0*/  EXIT ;  /* 0x000000000000794d */ /* 0x000fea0003800000 */
.L_x_0:
[----:B------:R-:W-:-:S00]  /*01b0*/  BRA `(.L_x_0) ;  /* 0xfffffffc00fc7947 */ /* 0x000fc0000383ffff */
[----:B------:R-:W-:-:S00]  /*01c0*/  NOP ;  /* 0x0000000000007918 */ /* 0x000fc00000000000 */
        /* <DEDUP_REMOVED lines=11> */
.L_x_1:


//--------------------- .nv.constant0.triton_poi_fused_cat_95 --------------------------
	.section	.nv.constant0.triton_poi_fused_cat_95,"a",@progbits
	.sectionflags	@""
	.align	4
.nv.constant0.triton_poi_fused_cat_95:
	.zero		556
